//
// Generated by NVIDIA NVVM Compiler
//
// Compiler Build ID: CL-36424714
// Cuda compilation tools, release 13.0, V13.0.88
// Based on NVVM 20.0.0
//

.version 9.0
.target sm_100
.address_size 64

	// .globl	_Z13oddEvenGlobalPiii
.extern .shared .align 16 .b8 s_arr[];

.visible .entry _Z13oddEvenGlobalPiii(
	.param .u64 .ptr .align 1 _Z13oddEvenGlobalPiii_param_0,
	.param .u32 _Z13oddEvenGlobalPiii_param_1,
	.param .u32 _Z13oddEvenGlobalPiii_param_2
)
{
	.reg .pred 	%p<3>;
	.reg .b32 	%r<16>;
	.reg .b64 	%rd<5>;

	ld.param.u64 	%rd2, [_Z13oddEvenGlobalPiii_param_0];
	ld.param.u32 	%r4, [_Z13oddEvenGlobalPiii_param_1];
	ld.param.u32 	%r5, [_Z13oddEvenGlobalPiii_param_2];
	mov.u32 	%r6, %ctaid.x;
	mov.u32 	%r7, %ntid.x;
	mov.u32 	%r8, %tid.x;
	mad.lo.s32 	%r9, %r6, %r7, %r8;
	shl.b32 	%r10, %r9, 1;
	shr.u32 	%r11, %r5, 31;
	add.s32 	%r12, %r5, %r11;
	and.b32  	%r13, %r12, -2;
	sub.s32 	%r14, %r5, %r13;
	add.s32 	%r1, %r14, %r10;
	add.s32 	%r15, %r1, 1;
	setp.ge.s32 	%p1, %r15, %r4;
	@%p1 bra 	$L__BB0_3;
	cvta.to.global.u64 	%rd3, %rd2;
	mul.wide.s32 	%rd4, %r1, 4;
	add.s64 	%rd1, %rd3, %rd4;
	ld.global.u32 	%r2, [%rd1];
	ld.global.u32 	%r3, [%rd1+4];
	setp.le.s32 	%p2, %r2, %r3;
	@%p2 bra 	$L__BB0_3;
	st.global.u32 	[%rd1], %r3;
	st.global.u32 	[%rd1+4], %r2;
$L__BB0_3:
	ret;

}
	// .globl	_Z13oddEvenSharedPii
.visible .entry _Z13oddEvenSharedPii(
	.param .u64 .ptr .align 1 _Z13oddEvenSharedPii_param_0,
	.param .u32 _Z13oddEvenSharedPii_param_1
)
{
	.reg .pred 	%p<18>;
	.reg .b32 	%r<45>;
	.reg .b64 	%rd<5>;

	ld.param.u64 	%rd2, [_Z13oddEvenSharedPii_param_0];
	ld.param.u32 	%r30, [_Z13oddEvenSharedPii_param_1];
	cvta.to.global.u64 	%rd3, %rd2;
	mov.u32 	%r1, %tid.x;
	setp.ge.s32 	%p1, %r1, %r30;
	mul.wide.u32 	%rd4, %r1, 4;
	add.s64 	%rd1, %rd3, %rd4;
	shl.b32 	%r31, %r1, 2;
	mov.u32 	%r32, s_arr;
	add.s32 	%r2, %r32, %r31;
	@%p1 bra 	$L__BB1_2;
	ld.global.u32 	%r33, [%rd1];
	st.shared.u32 	[%r2], %r33;
$L__BB1_2:
	bar.sync 	0;
	setp.lt.s32 	%p2, %r30, 1;
	@%p2 bra 	$L__BB1_24;
	shl.b32 	%r3, %r1, 1;
	and.b32  	%r4, %r30, 3;
	setp.lt.u32 	%p3, %r30, 4;
	mov.b32 	%r44, 0;
	@%p3 bra 	$L__BB1_18;
	and.b32  	%r44, %r30, 2147483644;
	add.s32 	%r6, %r3, 1;
	add.s32 	%r7, %r2, %r31;
	add.s32 	%r8, %r3, 2;
	neg.s32 	%r41, %r44;
$L__BB1_5:
	setp.ge.u32 	%p4, %r6, %r30;
	@%p4 bra 	$L__BB1_8;
	ld.shared.v2.u32 	{%r11, %r12}, [%r7];
	setp.le.s32 	%p5, %r11, %r12;
	@%p5 bra 	$L__BB1_8;
	st.shared.v2.u32 	[%r7], {%r12, %r11};
$L__BB1_8:
	setp.ge.u32 	%p6, %r8, %r30;
	bar.sync 	0;
	@%p6 bra 	$L__BB1_11;
	ld.shared.u32 	%r13, [%r7+4];
	ld.shared.u32 	%r14, [%r7+8];
	setp.le.s32 	%p7, %r13, %r14;
	@%p7 bra 	$L__BB1_11;
	st.shared.u32 	[%r7+4], %r14;
	st.shared.u32 	[%r7+8], %r13;
$L__BB1_11:
	setp.ge.u32 	%p8, %r6, %r30;
	bar.sync 	0;
	@%p8 bra 	$L__BB1_14;
	ld.shared.v2.u32 	{%r15, %r16}, [%r7];
	setp.le.s32 	%p9, %r15, %r16;
	@%p9 bra 	$L__BB1_14;
	st.shared.v2.u32 	[%r7], {%r16, %r15};
$L__BB1_14:
	setp.ge.u32 	%p10, %r8, %r30;
	bar.sync 	0;
	@%p10 bra 	$L__BB1_17;
	ld.shared.u32 	%r17, [%r7+4];
	ld.shared.u32 	%r18, [%r7+8];
	setp.le.s32 	%p11, %r17, %r18;
	@%p11 bra 	$L__BB1_17;
	st.shared.u32 	[%r7+4], %r18;
	st.shared.u32 	[%r7+8], %r17;
$L__BB1_17:
	bar.sync 	0;
	add.s32 	%r41, %r41, 4;
	setp.ne.s32 	%p12, %r41, 0;
	@%p12 bra 	$L__BB1_5;
$L__BB1_18:
	setp.eq.s32 	%p13, %r4, 0;
	@%p13 bra 	$L__BB1_24;
	neg.s32 	%r43, %r4;
$L__BB1_20:
	.pragma "nounroll";
	and.b32  	%r36, %r44, 1;
	add.s32 	%r24, %r36, %r3;
	add.s32 	%r37, %r24, 1;
	setp.ge.s32 	%p14, %r37, %r30;
	@%p14 bra 	$L__BB1_23;
	shl.b32 	%r38, %r24, 2;
	add.s32 	%r25, %r32, %r38;
	ld.shared.u32 	%r26, [%r25];
	ld.shared.u32 	%r27, [%r25+4];
	setp.le.s32 	%p15, %r26, %r27;
	@%p15 bra 	$L__BB1_23;
	st.shared.u32 	[%r25], %r27;
	st.shared.u32 	[%r25+4], %r26;
$L__BB1_23:
	bar.sync 	0;
	add.s32 	%r44, %r44, 1;
	add.s32 	%r43, %r43, 1;
	setp.ne.s32 	%p16, %r43, 0;
	@%p16 bra 	$L__BB1_20;
$L__BB1_24:
	setp.ge.s32 	%p17, %r1, %r30;
	@%p17 bra 	$L__BB1_26;
	ld.shared.u32 	%r40, [%r2];
	st.global.u32 	[%rd1], %r40;
$L__BB1_26:
	ret;

}
	// .globl	_Z17oddEvenMultiBlockPiii
.visible .entry _Z17oddEvenMultiBlockPiii(
	.param .u64 .ptr .align 1 _Z17oddEvenMultiBlockPiii_param_0,
	.param .u32 _Z17oddEvenMultiBlockPiii_param_1,
	.param .u32 _Z17oddEvenMultiBlockPiii_param_2
)
{
	.reg .pred 	%p<3>;
	.reg .b32 	%r<16>;
	.reg .b64 	%rd<5>;

	ld.param.u64 	%rd2, [_Z17oddEvenMultiBlockPiii_param_0];
	ld.param.u32 	%r4, [_Z17oddEvenMultiBlockPiii_param_1];
	ld.param.u32 	%r5, [_Z17oddEvenMultiBlockPiii_param_2];
	mov.u32 	%r6, %ctaid.x;
	mov.u32 	%r7, %ntid.x;
	mov.u32 	%r8, %tid.x;
	mad.lo.s32 	%r9, %r6, %r7, %r8;
	shl.b32 	%r10, %r9, 1;
	shr.u32 	%r11, %r5, 31;
	add.s32 	%r12, %r5, %r11;
	and.b32  	%r13, %r12, -2;
	sub.s32 	%r14, %r5, %r13;
	add.s32 	%r1, %r14, %r10;
	add.s32 	%r15, %r1, 1;
	setp.ge.s32 	%p1, %r15, %r4;
	@%p1 bra 	$L__BB2_3;
	cvta.to.global.u64 	%rd3, %rd2;
	mul.wide.s32 	%rd4, %r1, 4;
	add.s64 	%rd1, %rd3, %rd4;
	ld.global.u32 	%r2, [%rd1];
	ld.global.u32 	%r3, [%rd1+4];
	setp.le.s32 	%p2, %r2, %r3;
	@%p2 bra 	$L__BB2_3;
	st.global.u32 	[%rd1], %r3;
	st.global.u32 	[%rd1+4], %r2;
$L__BB2_3:
	ret;

}


// ===== COMPILED SASS (sm_100) =====

	.target	sm_100

	.elftype	@"ET_EXEC"


//--------------------- .note.nv.tkinfo           --------------------------
	.section	.note.nv.tkinfo,"",@"SHT_NOTE"
	.sectionflags	@"SHF_NOTE_NV_TKINFO"
	.tkinfo
        /*0018*/ 	.word	0x00000002
        /*0030*/ 	.string	""
        /*0030*/ 	.string	"ptxas"
        /*0030*/ 	.string	"Cuda compilation tools, release 13.0, V13.0.88"
        /*0030*/ 	.string	"Build cuda_13.0.r13.0/compiler.36424714_0"
        /*0030*/ 	.string	"-arch sm_100 -m 64 "



//--------------------- .note.nv.cuinfo           --------------------------
	.section	.note.nv.cuinfo,"",@"SHT_NOTE"
	.sectionflags	@"SHF_NOTE_NV_CUINFO"
        /*0018*/ 	.short	0x0002
        /*001a*/ 	.short	0x0064
        /*001c*/ 	.short	0x0082
	.zero		2


//--------------------- .nv.info                  --------------------------
	.section	.nv.info,"",@"SHT_CUDA_INFO"
	.align	4


	//----- nvinfo : EIATTR_REGCOUNT
	.align		4
        /*0000*/ 	.byte	0x04, 0x2f
        /*0002*/ 	.short	(.L_1 - .L_0)
	.align		4
.L_0:
        /*0004*/ 	.word	index@(_Z13oddEvenGlobalPiii)
        /*0008*/ 	.word	0x00000008


	//----- nvinfo : EIATTR_FRAME_SIZE
	.align		4
.L_1:
        /*000c*/ 	.byte	0x04, 0x11
        /*000e*/ 	.short	(.L_3 - .L_2)
	.align		4
.L_2:
        /*0010*/ 	.word	index@(_Z13oddEvenGlobalPiii)
        /*0014*/ 	.word	0x00000000


	//----- nvinfo : EIATTR_REGCOUNT
	.align		4
.L_3:
        /*0018*/ 	.byte	0x04, 0x2f
        /*001a*/ 	.short	(.L_5 - .L_4)
	.align		4
.L_4:
        /*001c*/ 	.word	index@(_Z13oddEvenSharedPii)
        /*0020*/ 	.word	0x0000000e


	//----- nvinfo : EIATTR_FRAME_SIZE
	.align		4
.L_5:
        /*0024*/ 	.byte	0x04, 0x11
        /*0026*/ 	.short	(.L_7 - .L_6)
	.align		4
.L_6:
        /*0028*/ 	.word	index@(_Z13oddEvenSharedPii)
        /*002c*/ 	.word	0x00000000


	//----- nvinfo : EIATTR_REGCOUNT
	.align		4
.L_7:
        /*0030*/ 	.byte	0x04, 0x2f
        /*0032*/ 	.short	(.L_9 - .L_8)
	.align		4
.L_8:
        /*0034*/ 	.word	index@(_Z17oddEvenMultiBlockPiii)
        /*0038*/ 	.word	0x00000008


	//----- nvinfo : EIATTR_FRAME_SIZE
	.align		4
.L_9:
        /*003c*/ 	.byte	0x04, 0x11
        /*003e*/ 	.short	(.L_11 - .L_10)
	.align		4
.L_10:
        /*0040*/ 	.word	index@(_Z17oddEvenMultiBlockPiii)
        /*0044*/ 	.word	0x00000000


	//----- nvinfo : EIATTR_MIN_STACK_SIZE
	.align		4
.L_11:
        /*0048*/ 	.byte	0x04, 0x12
        /*004a*/ 	.short	(.L_13 - .L_12)
	.align		4
.L_12:
        /*004c*/ 	.word	index@(_Z17oddEvenMultiBlockPiii)
        /*0050*/ 	.word	0x00000000


	//----- nvinfo : EIATTR_MIN_STACK_SIZE
	.align		4
.L_13:
        /*0054*/ 	.byte	0x04, 0x12
        /*0056*/ 	.short	(.L_15 - .L_14)
	.align		4
.L_14:
        /*0058*/ 	.word	index@(_Z13oddEvenSharedPii)
        /*005c*/ 	.word	0x00000000


	//----- nvinfo : EIATTR_MIN_STACK_SIZE
	.align		4
.L_15:
        /*0060*/ 	.byte	0x04, 0x12
        /*0062*/ 	.short	(.L_17 - .L_16)
	.align		4
.L_16:
        /*0064*/ 	.word	index@(_Z13oddEvenGlobalPiii)
        /*0068*/ 	.word	0x00000000
.L_17:


//--------------------- .nv.compat                --------------------------
	.section	.nv.compat,"",@"SHT_CUDA_COMPAT_INFO"
	.align	4
        /*0000*/ 	.byte	0x02, 0x09, 0x00, 0x00, 0x02, 0x02, 0x01, 0x00, 0x02, 0x05, 0x05, 0x00, 0x03, 0x07, 0x01, 0x01
        /*0010*/ 	.byte	0x02, 0x03, 0x00, 0x00, 0x02, 0x06, 0x01, 0x00, 0x04, 0x0b, 0x08, 0x00, 0x09, 0x00, 0x00, 0x00
        /*0020*/ 	.byte	0x00, 0x00, 0x00, 0x00


//--------------------- .nv.info._Z17oddEvenMultiBlockPiii --------------------------
	.section	.nv.info._Z17oddEvenMultiBlockPiii,"",@"SHT_CUDA_INFO"
	.sectionflags	@""
	.align	4


	//----- nvinfo : EIATTR_CUDA_API_VERSION
	.align		4
        /*0000*/ 	.byte	0x04, 0x37
        /*0002*/ 	.short	(.L_19 - .L_18)
.L_18:
        /*0004*/ 	.word	0x00000082


	//----- nvinfo : EIATTR_KPARAM_INFO
	.align		4
.L_19:
        /*0008*/ 	.byte	0x04, 0x17
        /*000a*/ 	.short	(.L_21 - .L_20)
.L_20:
        /*000c*/ 	.word	0x00000000
        /*0010*/ 	.short	0x0002
        /*0012*/ 	.short	0x000c
        /*0014*/ 	.byte	0x00, 0xf0, 0x11, 0x00


	//----- nvinfo : EIATTR_KPARAM_INFO
	.align		4
.L_21:
        /*0018*/ 	.byte	0x04, 0x17
        /*001a*/ 	.short	(.L_23 - .L_22)
.L_22:
        /*001c*/ 	.word	0x00000000
        /*0020*/ 	.short	0x0001
        /*0022*/ 	.short	0x0008
        /*0024*/ 	.byte	0x00, 0xf0, 0x11, 0x00


	//----- nvinfo : EIATTR_KPARAM_INFO
	.align		4
.L_23:
        /*0028*/ 	.byte	0x04, 0x17
        /*002a*/ 	.short	(.L_25 - .L_24)
.L_24:
        /*002c*/ 	.word	0x00000000
        /*0030*/ 	.short	0x0000
        /*0032*/ 	.short	0x0000
        /*0034*/ 	.byte	0x00, 0xf5, 0x21, 0x00


	//----- nvinfo : EIATTR_SPARSE_MMA_MASK
	.align		4
.L_25:
        /*0038*/ 	.byte	0x03, 0x50
        /*003a*/ 	.short	0x0000


	//----- nvinfo : EIATTR_MAXREG_COUNT
	.align		4
        /*003c*/ 	.byte	0x03, 0x1b
        /*003e*/ 	.short	0x00ff


	//----- nvinfo : EIATTR_MERCURY_ISA_VERSION
	.align		4
        /*0040*/ 	.byte	0x03, 0x5f
        /*0042*/ 	.short	0x0101


	//----- nvinfo : EIATTR_VRC_CTA_INIT_COUNT
	.align		4
        /*0044*/ 	.byte	0x02, 0x4a
	.zero		1
	.zero		1


	//----- nvinfo : EIATTR_EXIT_INSTR_OFFSETS
	.align		4
        /*0048*/ 	.byte	0x04, 0x1c
        /*004a*/ 	.short	(.L_27 - .L_26)


	//   ....[0]....
.L_26:
        /*004c*/ 	.word	0x000000c0


	//   ....[1]....
        /*0050*/ 	.word	0x00000130


	//   ....[2]....
        /*0054*/ 	.word	0x00000160


	//----- nvinfo : EIATTR_CBANK_PARAM_SIZE
	.align		4
.L_27:
        /*0058*/ 	.byte	0x03, 0x19
        /*005a*/ 	.short	0x0010


	//----- nvinfo : EIATTR_PARAM_CBANK
	.align		4
        /*005c*/ 	.byte	0x04, 0x0a
        /*005e*/ 	.short	(.L_29 - .L_28)
	.align		4
.L_28:
        /*0060*/ 	.word	index@(.nv.constant0._Z17oddEvenMultiBlockPiii)
        /*0064*/ 	.short	0x0380
        /*0066*/ 	.short	0x0010


	//----- nvinfo : EIATTR_SW_WAR
	.align		4
.L_29:
        /*0068*/ 	.byte	0x04, 0x36
        /*006a*/ 	.short	(.L_31 - .L_30)
.L_30:
        /*006c*/ 	.word	0x00000008
.L_31:


//--------------------- .nv.info._Z13oddEvenSharedPii --------------------------
	.section	.nv.info._Z13oddEvenSharedPii,"",@"SHT_CUDA_INFO"
	.sectionflags	@""
	.align	4


	//----- nvinfo : EIATTR_CUDA_API_VERSION
	.align		4
        /*0000*/ 	.byte	0x04, 0x37
        /*0002*/ 	.short	(.L_33 - .L_32)
.L_32:
        /*0004*/ 	.word	0x00000082


	//----- nvinfo : EIATTR_KPARAM_INFO
	.align		4
.L_33:
        /*0008*/ 	.byte	0x04, 0x17
        /*000a*/ 	.short	(.L_35 - .L_34)
.L_34:
        /*000c*/ 	.word	0x00000000
        /*0010*/ 	.short	0x0001
        /*0012*/ 	.short	0x0008
        /*0014*/ 	.byte	0x00, 0xf0, 0x11, 0x00


	//----- nvinfo : EIATTR_KPARAM_INFO
	.align		4
.L_35:
        /*0018*/ 	.byte	0x04, 0x17
        /*001a*/ 	.short	(.L_37 - .L_36)
.L_36:
        /*001c*/ 	.word	0x00000000
        /*0020*/ 	.short	0x0000
        /*0022*/ 	.short	0x0000
        /*0024*/ 	.byte	0x00, 0xf5, 0x21, 0x00


	//----- nvinfo : EIATTR_SPARSE_MMA_MASK
	.align		4
.L_37:
        /*0028*/ 	.byte	0x03, 0x50
        /*002a*/ 	.short	0x0000


	//----- nvinfo : EIATTR_MAXREG_COUNT
	.align		4
        /*002c*/ 	.byte	0x03, 0x1b
        /*002e*/ 	.short	0x00ff


	//----- nvinfo : EIATTR_NUM_BARRIERS
	.align		4
        /*0030*/ 	.byte	0x02, 0x4c
        /*0032*/ 	.byte	0x01
	.zero		1


	//----- nvinfo : EIATTR_MERCURY_ISA_VERSION
	.align		4
        /*0034*/ 	.byte	0x03, 0x5f
        /*0036*/ 	.short	0x0101


	//----- nvinfo : EIATTR_VRC_CTA_INIT_COUNT
	.align		4
        /*0038*/ 	.byte	0x02, 0x4a
	.zero		1
	.zero		1


	//----- nvinfo : EIATTR_EXIT_INSTR_OFFSETS
	.align		4
        /*003c*/ 	.byte	0x04, 0x1c
        /*003e*/ 	.short	(.L_39 - .L_38)


	//   ....[0]....
.L_38:
        /*0040*/ 	.word	0x000005d0


	//   ....[1]....
        /*0044*/ 	.word	0x00000600


	//----- nvinfo : EIATTR_CRS_STACK_SIZE
	.align		4
.L_39:
        /*0048*/ 	.byte	0x04, 0x1e
        /*004a*/ 	.short	(.L_41 - .L_40)
.L_40:
        /*004c*/ 	.word	0x00000000


	//----- nvinfo : EIATTR_CBANK_PARAM_SIZE
	.align		4
.L_41:
        /*0050*/ 	.byte	0x03, 0x19
        /*0052*/ 	.short	0x000c


	//----- nvinfo : EIATTR_PARAM_CBANK
	.align		4
        /*0054*/ 	.byte	0x04, 0x0a
        /*0056*/ 	.short	(.L_43 - .L_42)
	.align		4
.L_42:
        /*0058*/ 	.word	index@(.nv.constant0._Z13oddEvenSharedPii)
        /*005c*/ 	.short	0x0380
        /*005e*/ 	.short	0x000c


	//----- nvinfo : EIATTR_SW_WAR
	.align		4
.L_43:
        /*0060*/ 	.byte	0x04, 0x36
        /*0062*/ 	.short	(.L_45 - .L_44)
.L_44:
        /*0064*/ 	.word	0x00000008
.L_45:


//--------------------- .nv.info._Z13oddEvenGlobalPiii --------------------------
	.section	.nv.info._Z13oddEvenGlobalPiii,"",@"SHT_CUDA_INFO"
	.sectionflags	@""
	.align	4


	//----- nvinfo : EIATTR_CUDA_API_VERSION
	.align		4
        /*0000*/ 	.byte	0x04, 0x37
        /*0002*/ 	.short	(.L_47 - .L_46)
.L_46:
        /*0004*/ 	.word	0x00000082


	//----- nvinfo : EIATTR_KPARAM_INFO
	.align		4
.L_47:
        /*0008*/ 	.byte	0x04, 0x17
        /*000a*/ 	.short	(.L_49 - .L_48)
.L_48:
        /*000c*/ 	.word	0x00000000
        /*0010*/ 	.short	0x0002
        /*0012*/ 	.short	0x000c
        /*0014*/ 	.byte	0x00, 0xf0, 0x11, 0x00


	//----- nvinfo : EIATTR_KPARAM_INFO
	.align		4
.L_49:
        /*0018*/ 	.byte	0x04, 0x17
        /*001a*/ 	.short	(.L_51 - .L_50)
.L_50:
        /*001c*/ 	.word	0x00000000
        /*0020*/ 	.short	0x0001
        /*0022*/ 	.short	0x0008
        /*0024*/ 	.byte	0x00, 0xf0, 0x11, 0x00


	//----- nvinfo : EIATTR_KPARAM_INFO
	.align		4
.L_51:
        /*0028*/ 	.byte	0x04, 0x17
        /*002a*/ 	.short	(.L_53 - .L_52)
.L_52:
        /*002c*/ 	.word	0x00000000
        /*0030*/ 	.short	0x0000
        /*0032*/ 	.short	0x0000
        /*0034*/ 	.byte	0x00, 0xf5, 0x21, 0x00


	//----- nvinfo : EIATTR_SPARSE_MMA_MASK
	.align		4
.L_53:
        /*0038*/ 	.byte	0x03, 0x50
        /*003a*/ 	.short	0x0000


	//----- nvinfo : EIATTR_MAXREG_COUNT
	.align		4
        /*003c*/ 	.byte	0x03, 0x1b
        /*003e*/ 	.short	0x00ff


	//----- nvinfo : EIATTR_MERCURY_ISA_VERSION
	.align		4
        /*0040*/ 	.byte	0x03, 0x5f
        /*0042*/ 	.short	0x0101


	//----- nvinfo : EIATTR_VRC_CTA_INIT_COUNT
	.align		4
        /*0044*/ 	.byte	0x02, 0x4a
	.zero		1
	.zero		1


	//----- nvinfo : EIATTR_EXIT_INSTR_OFFSETS
	.align		4
        /*0048*/ 	.byte	0x04, 0x1c
        /*004a*/ 	.short	(.L_55 - .L_54)


	//   ....[0]....
.L_54:
        /*004c*/ 	.word	0x000000c0


	//   ....[1]....
        /*0050*/ 	.word	0x00000130


	//   ....[2]....
        /*0054*/ 	.word	0x00000160


	//----- nvinfo : EIATTR_CBANK_PARAM_SIZE
	.align		4
.L_55:
        /*0058*/ 	.byte	0x03, 0x19
        /*005a*/ 	.short	0x0010


	//----- nvinfo : EIATTR_PARAM_CBANK
	.align		4
        /*005c*/ 	.byte	0x04, 0x0a
        /*005e*/ 	.short	(.L_57 - .L_56)
	.align		4
.L_56:
        /*0060*/ 	.word	index@(.nv.constant0._Z13oddEvenGlobalPiii)
        /*0064*/ 	.short	0x0380
        /*0066*/ 	.short	0x0010


	//----- nvinfo : EIATTR_SW_WAR
	.align		4
.L_57:
        /*0068*/ 	.byte	0x04, 0x36
        /*006a*/ 	.short	(.L_59 - .L_58)
.L_58:
        /*006c*/ 	.word	0x00000008
.L_59:


//--------------------- .nv.callgraph             --------------------------
	.section	.nv.callgraph,"",@"SHT_CUDA_CALLGRAPH"
	.align	4
	.sectionentsize	8
	.align		4
        /*0000*/ 	.word	0x00000000
	.align		4
        /*0004*/ 	.word	0xffffffff
	.align		4
        /*0008*/ 	.word	0x00000000
	.align		4
        /*000c*/ 	.word	0xfffffffe
	.align		4
        /*0010*/ 	.word	0x00000000
	.align		4
        /*0014*/ 	.word	0xfffffffd
	.align		4
        /*0018*/ 	.word	0x00000000
	.align		4
        /*001c*/ 	.word	0xfffffffc


//--------------------- .text._Z17oddEvenMultiBlockPiii --------------------------
	.section	.text._Z17oddEvenMultiBlockPiii,"ax",@progbits
	.align	128
        .global         _Z17oddEvenMultiBlockPiii
        .type           _Z17oddEvenMultiBlockPiii,@function
        .size           _Z17oddEvenMultiBlockPiii,(.L_x_17 - _Z17oddEvenMultiBlockPiii)
        .other          _Z17oddEvenMultiBlockPiii,@"STO_CUDA_ENTRY STV_DEFAULT"
_Z17oddEvenMultiBlockPiii:
.text._Z17oddEvenMultiBlockPiii:
[----:B------:R-:W-:Y:S01]  /*0000*/  LDC R1, c[0x0][0x37c] ;  /* 0x0000df00ff017b82 */ /* 0x000fe20000000800 */
[----:B------:R-:W0:Y:S01]  /*0010*/  S2R R3, SR_TID.X ;  /* 0x0000000000037919 */ /* 0x000e220000002100 */
[----:B------:R-:W1:Y:S06]  /*0020*/  LDCU.64 UR6, c[0x0][0x388] ;  /* 0x00007100ff0677ac */ /* 0x000e6c0008000a00 */
[----:B------:R-:W0:Y:S08]  /*0030*/  S2UR UR5, SR_CTAID.X ;  /* 0x00000000000579c3 */ /* 0x000e300000002500 */
[----:B------:R-:W0:Y:S01]  /*0040*/  LDC R0, c[0x0][0x360] ;  /* 0x0000d800ff007b82 */ /* 0x000e220000000800 */
[----:B-1----:R-:W-:-:S04]  /*0050*/  ULEA.HI UR4, UR7, UR7, URZ, 0x1 ;  /* 0x0000000707047291 */ /* 0x002fc8000f8f08ff */
[----:B------:R-:W-:-:S04]  /*0060*/  ULOP3.LUT UR4, UR4, 0xfffffffe, URZ, 0xc0, !UPT ;  /* 0xfffffffe04047892 */ /* 0x000fc8000f8ec0ff */
[----:B------:R-:W-:Y:S01]  /*0070*/  UIADD3 UR4, UPT, UPT, -UR4, UR7, URZ ;  /* 0x0000000704047290 */ /* 0x000fe2000fffe1ff */
[----:B0-----:R-:W-:-:S05]  /*0080*/  IMAD R0, R0, UR5, R3 ;  /* 0x0000000500007c24 */ /* 0x001fca000f8e0203 */
[----:B------:R-:W-:-:S04]  /*0090*/  LEA R5, R0, UR4, 0x1 ;  /* 0x0000000400057c11 */ /* 0x000fc8000f8e08ff */
[----:B------:R-:W-:-:S04]  /*00a0*/  IADD3 R0, PT, PT, R5, 0x1, RZ ;  /* 0x0000000105007810 */ /* 0x000fc80007ffe0ff */
[----:B------:R-:W-:-:S13]  /*00b0*/  ISETP.GE.AND P0, PT, R0, UR6, PT ;  /* 0x0000000600007c0c */ /* 0x000fda000bf06270 */
[----:B------:R-:W-:Y:S05]  /*00c0*/  @P0 EXIT ;  /* 0x000000000000094d */ /* 0x000fea0003800000 */
[----:B------:R-:W0:Y:S01]  /*00d0*/  LDC.64 R2, c[0x0][0x380] ;  /* 0x0000e000ff027b82 */ /* 0x000e220000000a00 */
[----:B------:R-:W1:Y:S01]  /*00e0*/  LDCU.64 UR4, c[0x0][0x358] ;  /* 0x00006b00ff0477ac */ /* 0x000e620008000a00 */
[----:B0-----:R-:W-:-:S05]  /*00f0*/  IMAD.WIDE R2, R5, 0x4, R2 ;  /* 0x0000000405027825 */ /* 0x001fca00078e0202 */
[----:B-1----:R-:W2:Y:S04]  /*0100*/  LDG.E R5, desc[UR4][R2.64] ;  /* 0x0000000402057981 */ /* 0x002ea8000c1e1900 */
[----:B------:R-:W2:Y:S02]  /*0110*/  LDG.E R0, desc[UR4][R2.64+0x4] ;  /* 0x0000040402007981 */ /* 0x000ea4000c1e1900 */
[----:B--2---:R-:W-:-:S13]  /*0120*/  ISETP.GT.AND P0, PT, R5, R0, PT ;  /* 0x000000000500720c */ /* 0x004fda0003f04270 */
[----:B------:R-:W-:Y:S05]  /*0130*/  @!P0 EXIT ;  /* 0x000000000000894d */ /* 0x000fea0003800000 */
[----:B------:R-:W-:Y:S04]  /*0140*/  STG.E desc[UR4][R2.64], R0 ;  /* 0x0000000002007986 */ /* 0x000fe8000c101904 */
[----:B------:R-:W-:Y:S01]  /*0150*/  STG.E desc[UR4][R2.64+0x4], R5 ;  /* 0x0000040502007986 */ /* 0x000fe2000c101904 */
[----:B------:R-:W-:Y:S05]  /*0160*/  EXIT ;  /* 0x000000000000794d */ /* 0x000fea0003800000 */
.L_x_0:
[----:B------:R-:W-:-:S00]  /*0170*/  BRA `(.L_x_0) ;  /* 0xfffffffc00fc7947 */ /* 0x000fc0000383ffff */
[----:B------:R-:W-:-:S00]  /*0180*/  NOP ;  /* 0x0000000000007918 */ /* 0x000fc00000000000 */
[----:B------:R-:W-:-:S00]  /*0190*/  NOP ;  /* 0x0000000000007918 */ /* 0x000fc00000000000 */
[----:B------:R-:W-:-:S00]  /*01a0*/  NOP ;  /* 0x0000000000007918 */ /* 0x000fc00000000000 */
[----:B------:R-:W-:-:S00]  /*01b0*/  NOP ;  /* 0x0000000000007918 */ /* 0x000fc00000000000 */
[----:B------:R-:W-:-:S00]  /*01c0*/  NOP ;  /* 0x0000000000007918 */ /* 0x000fc00000000000 */
[----:B------:R-:W-:-:S00]  /*01d0*/  NOP ;  /* 0x0000000000007918 */ /* 0x000fc00000000000 */
[----:B------:R-:W-:-:S00]  /*01e0*/  NOP ;  /* 0x0000000000007918 */ /* 0x000fc00000000000 */
[----:B------:R-:W-:-:S00]  /*01f0*/  NOP ;  /* 0x0000000000007918 */ /* 0x000fc00000000000 */
.L_x_17:


//--------------------- .text._Z13oddEvenSharedPii --------------------------
	.section	.text._Z13oddEvenSharedPii,"ax",@progbits
	.align	128
        .global         _Z13oddEvenSharedPii
        .type           _Z13oddEvenSharedPii,@function
        .size           _Z13oddEvenSharedPii,(.L_x_18 - _Z13oddEvenSharedPii)
        .other          _Z13oddEvenSharedPii,@"STO_CUDA_ENTRY STV_DEFAULT"
_Z13oddEvenSharedPii:
.text._Z13oddEvenSharedPii:
[----:B------:R-:W-:Y:S01]  /*0000*/  LDC R1, c[0x0][0x37c] ;  /* 0x0000df00ff017b82 */ /* 0x000fe20000000800 */
[----:B------:R-:W0:Y:S01]  /*0010*/  S2R R9, SR_TID.X ;  /* 0x0000000000097919 */ /* 0x000e220000002100 */
[----:B------:R-:W0:Y:S06]  /*0020*/  LDCU UR6, c[0x0][0x388] ;  /* 0x00007100ff0677ac */ /* 0x000e2c0008000800 */
[----:B------:R-:W1:Y:S01]  /*0030*/  LDC.64 R2, c[0x0][0x380] ;  /* 0x0000e000ff027b82 */ /* 0x000e620000000a00 */
[----:B------:R-:W2:Y:S01]  /*0040*/  LDCU.64 UR10, c[0x0][0x358] ;  /* 0x00006b00ff0a77ac */ /* 0x000ea20008000a00 */
[C---:B0-----:R-:W-:Y:S01]  /*0050*/  ISETP.GE.AND P0, PT, R9.reuse, UR6, PT ;  /* 0x0000000609007c0c */ /* 0x041fe2000bf06270 */
[----:B-1----:R-:W-:-:S12]  /*0060*/  IMAD.WIDE.U32 R2, R9, 0x4, R2 ;  /* 0x0000000409027825 */ /* 0x002fd800078e0002 */
[----:B--2---:R-:W2:Y:S01]  /*0070*/  @!P0 LDG.E R5, desc[UR10][R2.64] ;  /* 0x0000000a02058981 */ /* 0x004ea2000c1e1900 */
[----:B------:R-:W0:Y:S01]  /*0080*/  S2UR UR5, SR_CgaCtaId ;  /* 0x00000000000579c3 */ /* 0x000e220000008800 */
[----:B------:R-:W-:Y:S01]  /*0090*/  UMOV UR4, 0x400 ;  /* 0x0000040000047882 */ /* 0x000fe20000000000 */
[----:B------:R-:W-:Y:S02]  /*00a0*/  UISETP.GE.AND UP0, UPT, UR6, 0x1, UPT ;  /* 0x000000010600788c */ /* 0x000fe4000bf06270 */
[----:B0-----:R-:W-:-:S06]  /*00b0*/  ULEA UR5, UR5, UR4, 0x18 ;  /* 0x0000000405057291 */ /* 0x001fcc000f8ec0ff */
[----:B------:R-:W-:-:S05]  /*00c0*/  LEA R0, R9, UR5, 0x2 ;  /* 0x0000000509007c11 */ /* 0x000fca000f8e10ff */
[----:B--2---:R0:W-:Y:S01]  /*00d0*/  @!P0 STS [R0], R5 ;  /* 0x0000000500008388 */ /* 0x0041e20000000800 */
[----:B------:R-:W-:Y:S06]  /*00e0*/  BAR.SYNC.DEFER_BLOCKING 0x0 ;  /* 0x0000000000007b1d */ /* 0x000fec0000010000 */
[----:B------:R-:W-:Y:S05]  /*00f0*/  BRA.U !UP0, `(.L_x_1) ;  /* 0x0000000508307547 */ /* 0x000fea000b800000 */
[----:B------:R-:W-:Y:S02]  /*0100*/  UISETP.GE.U32.AND UP0, UPT, UR6, 0x4, UPT ;  /* 0x000000040600788c */ /* 0x000fe4000bf06070 */
[----:B------:R-:W-:Y:S01]  /*0110*/  ULOP3.LUT UR8, UR6, 0x3, URZ, 0xc0, !UPT ;  /* 0x0000000306087892 */ /* 0x000fe2000f8ec0ff */
[----:B------:R-:W-:-:S06]  /*0120*/  UMOV UR4, URZ ;  /* 0x000000ff00047c82 */ /* 0x000fcc0008000000 */
[----:B------:R-:W-:Y:S05]  /*0130*/  BRA.U !UP0, `(.L_x_2) ;  /* 0x0000000108c87547 */ /* 0x000fea000b800000 */
[C---:B------:R-:W-:Y:S01]  /*0140*/  IMAD.SHL.U32 R4, R9.reuse, 0x2, RZ ;  /* 0x0000000209047824 */ /* 0x040fe200078e00ff */
[----:B------:R-:W-:Y:S01]  /*0150*/  ULOP3.LUT UR4, UR6, 0x7ffffffc, URZ, 0xc0, !UPT ;  /* 0x7ffffffc06047892 */ /* 0x000fe2000f8ec0ff */
[----:B0-----:R-:W-:Y:S01]  /*0160*/  IMAD R5, R9, 0x4, R0 ;  /* 0x0000000409057824 */ /* 0x001fe200078e0200 */
[----:B------:R-:W0:Y:S01]  /*0170*/  LDCU UR7, c[0x0][0x388] ;  /* 0x00007100ff0777ac */ /* 0x000e220008000800 */
[C---:B------:R-:W-:Y:S02]  /*0180*/  VIADD R8, R4.reuse, 0x1 ;  /* 0x0000000104087836 */ /* 0x040fe40000000000 */
[----:B------:R-:W-:Y:S01]  /*0190*/  VIADD R4, R4, 0x2 ;  /* 0x0000000204047836 */ /* 0x000fe20000000000 */
[----:B------:R-:W-:Y:S02]  /*01a0*/  UIADD3 UR9, UPT, UPT, -UR4, URZ, URZ ;  /* 0x000000ff04097290 */ /* 0x000fe4000fffe1ff */
[----:B------:R-:W-:-:S13]  /*01b0*/  ISETP.GE.U32.AND P1, PT, R8, UR6, PT ;  /* 0x0000000608007c0c */ /* 0x000fda000bf26070 */
.L_x_11:
[----:B------:R-:W-:Y:S01]  /*01c0*/  UIADD3 UR9, UPT, UPT, UR9, 0x4, URZ ;  /* 0x0000000409097890 */ /* 0x000fe2000fffe0ff */
[----:B------:R-:W-:Y:S01]  /*01d0*/  BSSY.RECONVERGENT B0, `(.L_x_3) ;  /* 0x000000a000007945 */ /* 0x000fe20003800200 */
[----:B0-----:R-:W-:Y:S02]  /*01e0*/  UMOV UR6, UR7 ;  /* 0x0000000700067c82 */ /* 0x001fe40008000000 */
[----:B------:R-:W-:Y:S01]  /*01f0*/  UISETP.NE.AND UP0, UPT, UR9, URZ, UPT ;  /* 0x000000ff0900728c */ /* 0x000fe2000bf05270 */
[----:B------:R-:W-:Y:S01]  /*0200*/  ISETP.GE.U32.AND P0, PT, R4, UR6, PT ;  /* 0x0000000604007c0c */ /* 0x000fe2000bf06070 */
[----:B-123--:R-:W-:-:S12]  /*0210*/  @P1 BRA `(.L_x_4) ;  /* 0x0000000000141947 */ /* 0x00efd80003800000 */
[----:B------:R-:W0:Y:S02]  /*0220*/  LDS.64 R6, [R5] ;  /* 0x0000000005067984 */ /* 0x000e240000000a00 */
[----:B0-----:R-:W-:Y:S01]  /*0230*/  ISETP.GT.AND P1, PT, R6, R7, PT ;  /* 0x000000070600720c */ /* 0x001fe20003f24270 */
[----:B------:R-:W-:Y:S02]  /*0240*/  IMAD.MOV.U32 R10, RZ, RZ, R7 ;  /* 0x000000ffff0a7224 */ /* 0x000fe400078e0007 */
[----:B------:R-:W-:-:S10]  /*0250*/  IMAD.MOV.U32 R11, RZ, RZ, R6 ;  /* 0x000000ffff0b7224 */ /* 0x000fd400078e0006 */
[----:B------:R0:W-:Y:S02]  /*0260*/  @P1 STS.64 [R5], R10 ;  /* 0x0000000a05001388 */ /* 0x0001e40000000a00 */
.L_x_4:
[----:B------:R-:W-:Y:S05]  /*0270*/  BSYNC.RECONVERGENT B0 ;  /* 0x0000000000007941 */ /* 0x000fea0003800200 */
.L_x_3:
[----:B------:R-:W-:Y:S01]  /*0280*/  BAR.SYNC.DEFER_BLOCKING 0x0 ;  /* 0x0000000000007b1d */ /* 0x000fe20000010000 */
[----:B------:R-:W-:-:S05]  /*0290*/  ISETP.GE.U32.AND P1, PT, R8, UR6, PT ;  /* 0x0000000608007c0c */ /* 0x000fca000bf26070 */
[----:B------:R-:W-:Y:S04]  /*02a0*/  BSSY.RECONVERGENT B0, `(.L_x_5) ;  /* 0x0000007000007945 */ /* 0x000fe80003800200 */
[----:B------:R-:W-:Y:S05]  /*02b0*/  @P0 BRA `(.L_x_6) ;  /* 0x0000000000140947 */ /* 0x000fea0003800000 */
[----:B------:R-:W-:Y:S04]  /*02c0*/  LDS R6, [R5+0x4] ;  /* 0x0000040005067984 */ /* 0x000fe80000000800 */
[----:B------:R-:W1:Y:S02]  /*02d0*/  LDS R7, [R5+0x8] ;  /* 0x0000080005077984 */ /* 0x000e640000000800 */
[----:B-1----:R-:W-:-:S13]  /*02e0*/  ISETP.GT.AND P2, PT, R6, R7, PT ;  /* 0x000000070600720c */ /* 0x002fda0003f44270 */
[----:B------:R1:W-:Y:S04]  /*02f0*/  @P2 STS [R5+0x4], R7 ;  /* 0x0000040705002388 */ /* 0x0003e80000000800 */
[----:B------:R1:W-:Y:S02]  /*0300*/  @P2 STS [R5+0x8], R6 ;  /* 0x0000080605002388 */ /* 0x0003e40000000800 */
.L_x_6:
[----:B------:R-:W-:Y:S05]  /*0310*/  BSYNC.RECONVERGENT B0 ;  /* 0x0000000000007941 */ /* 0x000fea0003800200 */
.L_x_5:
[----:B------:R-:W-:Y:S06]  /*0320*/  BAR.SYNC.DEFER_BLOCKING 0x0 ;  /* 0x0000000000007b1d */ /* 0x000fec0000010000 */
[----:B------:R-:W-:Y:S04]  /*0330*/  BSSY.RECONVERGENT B0, `(.L_x_7) ;  /* 0x0000007000007945 */ /* 0x000fe80003800200 */
[----:B------:R-:W-:Y:S05]  /*0340*/  @P1 BRA `(.L_x_8) ;  /* 0x0000000000141947 */ /* 0x000fea0003800000 */
[----:B-1----:R-:W1:Y:S02]  /*0350*/  LDS.64 R6, [R5] ;  /* 0x0000000005067984 */ /* 0x002e640000000a00 */
[----:B-1----:R-:W-:Y:S01]  /*0360*/  ISETP.GT.AND P2, PT, R6, R7, PT ;  /* 0x000000070600720c */ /* 0x002fe20003f44270 */
[----:B0-----:R-:W-:Y:S02]  /*0370*/  IMAD.MOV.U32 R10, RZ, RZ, R7 ;  /* 0x000000ffff0a7224 */ /* 0x001fe400078e0007 */
[----:B------:R-:W-:-:S10]  /*0380*/  IMAD.MOV.U32 R11, RZ, RZ, R6 ;  /* 0x000000ffff0b7224 */ /* 0x000fd400078e0006 */
[----:B------:R2:W-:Y:S02]  /*0390*/  @P2 STS.64 [R5], R10 ;  /* 0x0000000a05002388 */ /* 0x0005e40000000a00 */
.L_x_8:
[----:B------:R-:W-:Y:S05]  /*03a0*/  BSYNC.RECONVERGENT B0 ;  /* 0x0000000000007941 */ /* 0x000fea0003800200 */
.L_x_7:
[----:B------:R-:W-:Y:S06]  /*03b0*/  BAR.SYNC.DEFER_BLOCKING 0x0 ;  /* 0x0000000000007b1d */ /* 0x000fec0000010000 */
[----:B------:R-:W-:Y:S04]  /*03c0*/  BSSY.RECONVERGENT B0, `(.L_x_9) ;  /* 0x0000007000007945 */ /* 0x000fe80003800200 */
[----:B------:R-:W-:Y:S05]  /*03d0*/  @P0 BRA `(.L_x_10) ;  /* 0x0000000000140947 */ /* 0x000fea0003800000 */
[----:B-1----:R-:W-:Y:S04]  /*03e0*/  LDS R6, [R5+0x4] ;  /* 0x0000040005067984 */ /* 0x002fe80000000800 */
[----:B------:R-:W1:Y:S02]  /*03f0*/  LDS R7, [R5+0x8] ;  /* 0x0000080005077984 */ /* 0x000e640000000800 */
[----:B-1----:R-:W-:-:S13]  /*0400*/  ISETP.GT.AND P0, PT, R6, R7, PT ;  /* 0x000000070600720c */ /* 0x002fda0003f04270 */
[----:B------:R3:W-:Y:S04]  /*0410*/  @P0 STS [R5+0x4], R7 ;  /* 0x0000040705000388 */ /* 0x0007e80000000800 */
[----:B------:R3:W-:Y:S02]  /*0420*/  @P0 STS [R5+0x8], R6 ;  /* 0x0000080605000388 */ /* 0x0007e40000000800 */
.L_x_10:
[----:B------:R-:W-:Y:S05]  /*0430*/  BSYNC.RECONVERGENT B0 ;  /* 0x0000000000007941 */ /* 0x000fea0003800200 */
.L_x_9:
[----:B------:R-:W-:Y:S06]  /*0440*/  BAR.SYNC.DEFER_BLOCKING 0x0 ;  /* 0x0000000000007b1d */ /* 0x000fec0000010000 */
[----:B------:R-:W-:Y:S05]  /*0450*/  BRA.U UP0, `(.L_x_11) ;  /* 0xfffffffd00587547 */ /* 0x000fea000b83ffff */
.L_x_2:
[----:B------:R-:W-:-:S09]  /*0460*/  UISETP.NE.AND UP0, UPT, UR8, URZ, UPT ;  /* 0x000000ff0800728c */ /* 0x000fd2000bf05270 */
[----:B------:R-:W-:Y:S05]  /*0470*/  BRA.U !UP0, `(.L_x_1) ;  /* 0x0000000108507547 */ /* 0x000fea000b800000 */
[----:B------:R-:W4:Y:S01]  /*0480*/  LDCU UR6, c[0x0][0x388] ;  /* 0x00007100ff0677ac */ /* 0x000f220008000800 */
[----:B------:R-:W-:-:S12]  /*0490*/  UIADD3 UR7, UPT, UPT, -UR8, URZ, URZ ;  /* 0x000000ff08077290 */ /* 0x000fd8000fffe1ff */
.L_x_14:
[----:B------:R-:W-:Y:S01]  /*04a0*/  ULOP3.LUT UR9, UR4, 0x1, URZ, 0xc0, !UPT ;  /* 0x0000000104097892 */ /* 0x000fe2000f8ec0ff */
[----:B------:R-:W-:Y:S01]  /*04b0*/  BSSY.RECONVERGENT B0, `(.L_x_12) ;  /* 0x000000d000007945 */ /* 0x000fe20003800200 */
[----:B------:R-:W-:-:S04]  /*04c0*/  UIADD3 UR7, UPT, UPT, UR7, 0x1, URZ ;  /* 0x0000000107077890 */ /* 0x000fc8000fffe0ff */
[----:B0-----:R-:W-:Y:S01]  /*04d0*/  LEA R4, R9, UR9, 0x1 ;  /* 0x0000000909047c11 */ /* 0x001fe2000f8e08ff */
[----:B------:R-:W-:-:S04]  /*04e0*/  UISETP.NE.AND UP0, UPT, UR7, URZ, UPT ;  /* 0x000000ff0700728c */ /* 0x000fc8000bf05270 */
[----:B0123--:R-:W-:-:S05]  /*04f0*/  VIADD R5, R4, 0x1 ;  /* 0x0000000104057836 */ /* 0x00ffca0000000000 */
[----:B----4-:R-:W-:-:S13]  /*0500*/  ISETP.GE.AND P0, PT, R5, UR6, PT ;  /* 0x0000000605007c0c */ /* 0x010fda000bf06270 */
[----:B------:R-:W-:Y:S05]  /*0510*/  @P0 BRA `(.L_x_13) ;  /* 0x0000000000180947 */ /* 0x000fea0003800000 */
[----:B------:R-:W-:-:S05]  /*0520*/  LEA R4, R4, UR5, 0x2 ;  /* 0x0000000504047c11 */ /* 0x000fca000f8e10ff */
[----:B------:R-:W-:Y:S04]  /*0530*/  LDS R5, [R4] ;  /* 0x0000000004057984 */ /* 0x000fe80000000800 */
[----:B------:R-:W0:Y:S02]  /*0540*/  LDS R6, [R4+0x4] ;  /* 0x0000040004067984 */ /* 0x000e240000000800 */
[----:B0-----:R-:W-:-:S13]  /*0550*/  ISETP.GT.AND P0, PT, R5, R6, PT ;  /* 0x000000060500720c */ /* 0x001fda0003f04270 */
[----:B------:R0:W-:Y:S04]  /*0560*/  @P0 STS [R4], R6 ;  /* 0x0000000604000388 */ /* 0x0001e80000000800 */
[----:B------:R0:W-:Y:S02]  /*0570*/  @P0 STS [R4+0x4], R5 ;  /* 0x0000040504000388 */ /* 0x0001e40000000800 */
.L_x_13:
[----:B------:R-:W-:Y:S05]  /*0580*/  BSYNC.RECONVERGENT B0 ;  /* 0x0000000000007941 */ /* 0x000fea0003800200 */
.L_x_12:
[----:B------:R-:W-:Y:S01]  /*0590*/  BAR.SYNC.DEFER_BLOCKING 0x0 ;  /* 0x0000000000007b1d */ /* 0x000fe20000010000 */
[----:B------:R-:W-:-:S05]  /*05a0*/  UIADD3 UR4, UPT, UPT, UR4, 0x1, URZ ;  /* 0x0000000104047890 */ /* 0x000fca000fffe0ff */
[----:B------:R-:W-:Y:S07]  /*05b0*/  BRA.U UP0, `(.L_x_14) ;  /* 0xfffffffd00b87547 */ /* 0x000fee000b83ffff */
.L_x_1:
[----:B------:R-:W-:-:S13]  /*05c0*/  ISETP.GE.AND P0, PT, R9, UR6, PT ;  /* 0x0000000609007c0c */ /* 0x000fda000bf06270 */
[----:B------:R-:W-:Y:S05]  /*05d0*/  @P0 EXIT ;  /* 0x000000000000094d */ /* 0x000fea0003800000 */
[----:B0123--:R-:W0:Y:S04]  /*05e0*/  LDS R5, [R0] ;  /* 0x0000000000057984 */ /* 0x00fe280000000800 */
[----:B0-----:R-:W-:Y:S01]  /*05f0*/  STG.E desc[UR10][R2.64], R5 ;  /* 0x0000000502007986 */ /* 0x001fe2000c10190a */
[----:B------:R-:W-:Y:S05]  /*0600*/  EXIT ;  /* 0x000000000000794d */ /* 0x000fea0003800000 */
.L_x_15:
        /* <DEDUP_REMOVED lines=15> */
.L_x_18:


//--------------------- .text._Z13oddEvenGlobalPiii --------------------------
	.section	.text._Z13oddEvenGlobalPiii,"ax",@progbits
	.align	128
        .global         _Z13oddEvenGlobalPiii
        .type           _Z13oddEvenGlobalPiii,@function
        .size           _Z13oddEvenGlobalPiii,(.L_x_19 - _Z13oddEvenGlobalPiii)
        .other          _Z13oddEvenGlobalPiii,@"STO_CUDA_ENTRY STV_DEFAULT"
_Z13oddEvenGlobalPiii:
.text._Z13oddEvenGlobalPiii:
        /* <DEDUP_REMOVED lines=23> */
.L_x_16:
        /* <DEDUP_REMOVED lines=9> */
.L_x_19:


//--------------------- .nv.shared._Z17oddEvenMultiBlockPiii --------------------------
	.section	.nv.shared._Z17oddEvenMultiBlockPiii,"aw",@nobits
	.sectionflags	@""
	.align	16
	.zero		1024


//--------------------- .nv.shared.reserved.0     --------------------------
	.section	.nv.shared.reserved.0,"aw",@nobits
	.weak		__nv_reservedSMEM_offset_0_alias
	.size		__nv_reservedSMEM_offset_0_alias, 0, 64
	.other		__nv_reservedSMEM_offset_0_alias,@"STO_CUDA_RESERVED_SHARED STV_DEFAULT"
__nv_reservedSMEM_offset_0_alias:
	.zero		0
	.zero		64


//--------------------- .nv.shared._Z13oddEvenSharedPii --------------------------
	.section	.nv.shared._Z13oddEvenSharedPii,"aw",@nobits
	.sectionflags	@""
	.align	16
	.zero		1024


//--------------------- .nv.shared._Z13oddEvenGlobalPiii --------------------------
	.section	.nv.shared._Z13oddEvenGlobalPiii,"aw",@nobits
	.sectionflags	@""
	.align	16
	.zero		1024


//--------------------- .nv.constant0._Z17oddEvenMultiBlockPiii --------------------------
	.section	.nv.constant0._Z17oddEvenMultiBlockPiii,"a",@progbits
	.sectionflags	@""
	.align	4
.nv.constant0._Z17oddEvenMultiBlockPiii:
	.zero		912


//--------------------- .nv.constant0._Z13oddEvenSharedPii --------------------------
	.section	.nv.constant0._Z13oddEvenSharedPii,"a",@progbits
	.sectionflags	@""
	.align	4
.nv.constant0._Z13oddEvenSharedPii:
	.zero		908


//--------------------- .nv.constant0._Z13oddEvenGlobalPiii --------------------------
	.section	.nv.constant0._Z13oddEvenGlobalPiii,"a",@progbits
	.sectionflags	@""
	.align	4
.nv.constant0._Z13oddEvenGlobalPiii:
	.zero		912


//--------------------- SYMBOLS --------------------------

	.type		.nv.reservedSmem.offset0,@object
	.size		.nv.reservedSmem.offset0,0x4
	.type		.nv.reservedSmem.cap,@object
	.size		.nv.reservedSmem.cap,0x4
